//
// Generated by NVIDIA NVVM Compiler
//
// Compiler Build ID: CL-36424714
// Cuda compilation tools, release 13.0, V13.0.88
// Based on NVVM 20.0.0
//

.version 9.0
.target sm_100
.address_size 64

	// .globl	_Z10dequantizePfPaS_t

.visible .entry _Z10dequantizePfPaS_t(
	.param .u64 .ptr .align 1 _Z10dequantizePfPaS_t_param_0,
	.param .u64 .ptr .align 1 _Z10dequantizePfPaS_t_param_1,
	.param .u64 .ptr .align 1 _Z10dequantizePfPaS_t_param_2,
	.param .u16 _Z10dequantizePfPaS_t_param_3
)
{
	.reg .b16 	%rs<2>;
	.reg .b32 	%r<7>;
	.reg .b32 	%f<4>;
	.reg .b64 	%rd<13>;

	ld.param.u64 	%rd1, [_Z10dequantizePfPaS_t_param_0];
	ld.param.u64 	%rd2, [_Z10dequantizePfPaS_t_param_1];
	ld.param.u64 	%rd3, [_Z10dequantizePfPaS_t_param_2];
	ld.param.u16 	%r1, [_Z10dequantizePfPaS_t_param_3];
	cvta.to.global.u64 	%rd4, %rd1;
	cvta.to.global.u64 	%rd5, %rd3;
	cvta.to.global.u64 	%rd6, %rd2;
	mov.u32 	%r2, %ctaid.x;
	mov.u32 	%r3, %ntid.x;
	mov.u32 	%r4, %tid.x;
	mad.lo.s32 	%r5, %r2, %r3, %r4;
	cvt.s64.s32 	%rd7, %r5;
	add.s64 	%rd8, %rd6, %rd7;
	ld.global.s8 	%rs1, [%rd8];
	cvt.rn.f32.s16 	%f1, %rs1;
	div.s32 	%r6, %r5, %r1;
	mul.wide.s32 	%rd9, %r6, 4;
	add.s64 	%rd10, %rd5, %rd9;
	ld.global.f32 	%f2, [%rd10];
	mul.f32 	%f3, %f2, %f1;
	mul.wide.s32 	%rd11, %r5, 4;
	add.s64 	%rd12, %rd4, %rd11;
	st.global.f32 	[%rd12], %f3;
	ret;

}


// ===== COMPILED SASS (sm_100) =====

	.target	sm_100

	.elftype	@"ET_EXEC"


//--------------------- .note.nv.tkinfo           --------------------------
	.section	.note.nv.tkinfo,"",@"SHT_NOTE"
	.sectionflags	@"SHF_NOTE_NV_TKINFO"
	.tkinfo
        /*0018*/ 	.word	0x00000002
        /*0030*/ 	.string	""
        /*0030*/ 	.string	"ptxas"
        /*0030*/ 	.string	"Cuda compilation tools, release 13.0, V13.0.88"
        /*0030*/ 	.string	"Build cuda_13.0.r13.0/compiler.36424714_0"
        /*0030*/ 	.string	"-arch sm_100 -m 64 "



//--------------------- .note.nv.cuinfo           --------------------------
	.section	.note.nv.cuinfo,"",@"SHT_NOTE"
	.sectionflags	@"SHF_NOTE_NV_CUINFO"
        /*0018*/ 	.short	0x0002
        /*001a*/ 	.short	0x0064
        /*001c*/ 	.short	0x0082
	.zero		2


//--------------------- .nv.info                  --------------------------
	.section	.nv.info,"",@"SHT_CUDA_INFO"
	.align	4


	//----- nvinfo : EIATTR_REGCOUNT
	.align		4
        /*0000*/ 	.byte	0x04, 0x2f
        /*0002*/ 	.short	(.L_1 - .L_0)
	.align		4
.L_0:
        /*0004*/ 	.word	index@(_Z10dequantizePfPaS_t)
        /*0008*/ 	.word	0x0000000c


	//----- nvinfo : EIATTR_FRAME_SIZE
	.align		4
.L_1:
        /*000c*/ 	.byte	0x04, 0x11
        /*000e*/ 	.short	(.L_3 - .L_2)
	.align		4
.L_2:
        /*0010*/ 	.word	index@(_Z10dequantizePfPaS_t)
        /*0014*/ 	.word	0x00000000


	//----- nvinfo : EIATTR_MIN_STACK_SIZE
	.align		4
.L_3:
        /*0018*/ 	.byte	0x04, 0x12
        /*001a*/ 	.short	(.L_5 - .L_4)
	.align		4
.L_4:
        /*001c*/ 	.word	index@(_Z10dequantizePfPaS_t)
        /*0020*/ 	.word	0x00000000
.L_5:


//--------------------- .nv.compat                --------------------------
	.section	.nv.compat,"",@"SHT_CUDA_COMPAT_INFO"
	.align	4
        /*0000*/ 	.byte	0x02, 0x09, 0x00, 0x00, 0x02, 0x02, 0x01, 0x00, 0x02, 0x05, 0x05, 0x00, 0x03, 0x07, 0x01, 0x01
        /*0010*/ 	.byte	0x02, 0x03, 0x00, 0x00, 0x02, 0x06, 0x01, 0x00, 0x04, 0x0b, 0x08, 0x00, 0x09, 0x00, 0x00, 0x00
        /*0020*/ 	.byte	0x00, 0x00, 0x00, 0x00


//--------------------- .nv.info._Z10dequantizePfPaS_t --------------------------
	.section	.nv.info._Z10dequantizePfPaS_t,"",@"SHT_CUDA_INFO"
	.sectionflags	@""
	.align	4


	//----- nvinfo : EIATTR_CUDA_API_VERSION
	.align		4
        /*0000*/ 	.byte	0x04, 0x37
        /*0002*/ 	.short	(.L_7 - .L_6)
.L_6:
        /*0004*/ 	.word	0x00000082


	//----- nvinfo : EIATTR_KPARAM_INFO
	.align		4
.L_7:
        /*0008*/ 	.byte	0x04, 0x17
        /*000a*/ 	.short	(.L_9 - .L_8)
.L_8:
        /*000c*/ 	.word	0x00000000
        /*0010*/ 	.short	0x0003
        /*0012*/ 	.short	0x0018
        /*0014*/ 	.byte	0x00, 0xf0, 0x09, 0x00


	//----- nvinfo : EIATTR_KPARAM_INFO
	.align		4
.L_9:
        /*0018*/ 	.byte	0x04, 0x17
        /*001a*/ 	.short	(.L_11 - .L_10)
.L_10:
        /*001c*/ 	.word	0x00000000
        /*0020*/ 	.short	0x0002
        /*0022*/ 	.short	0x0010
        /*0024*/ 	.byte	0x00, 0xf5, 0x21, 0x00


	//----- nvinfo : EIATTR_KPARAM_INFO
	.align		4
.L_11:
        /*0028*/ 	.byte	0x04, 0x17
        /*002a*/ 	.short	(.L_13 - .L_12)
.L_12:
        /*002c*/ 	.word	0x00000000
        /*0030*/ 	.short	0x0001
        /*0032*/ 	.short	0x0008
        /*0034*/ 	.byte	0x00, 0xf5, 0x21, 0x00


	//----- nvinfo : EIATTR_KPARAM_INFO
	.align		4
.L_13:
        /*0038*/ 	.byte	0x04, 0x17
        /*003a*/ 	.short	(.L_15 - .L_14)
.L_14:
        /*003c*/ 	.word	0x00000000
        /*0040*/ 	.short	0x0000
        /*0042*/ 	.short	0x0000
        /*0044*/ 	.byte	0x00, 0xf5, 0x21, 0x00


	//----- nvinfo : EIATTR_SPARSE_MMA_MASK
	.align		4
.L_15:
        /*0048*/ 	.byte	0x03, 0x50
        /*004a*/ 	.short	0x0000


	//----- nvinfo : EIATTR_MAXREG_COUNT
	.align		4
        /*004c*/ 	.byte	0x03, 0x1b
        /*004e*/ 	.short	0x00ff


	//----- nvinfo : EIATTR_MERCURY_ISA_VERSION
	.align		4
        /*0050*/ 	.byte	0x03, 0x5f
        /*0052*/ 	.short	0x0101


	//----- nvinfo : EIATTR_VRC_CTA_INIT_COUNT
	.align		4
        /*0054*/ 	.byte	0x02, 0x4a
	.zero		1
	.zero		1


	//----- nvinfo : EIATTR_EXIT_INSTR_OFFSETS
	.align		4
        /*0058*/ 	.byte	0x04, 0x1c
        /*005a*/ 	.short	(.L_17 - .L_16)


	//   ....[0]....
.L_16:
        /*005c*/ 	.word	0x000002e0


	//----- nvinfo : EIATTR_CBANK_PARAM_SIZE
	.align		4
.L_17:
        /*0060*/ 	.byte	0x03, 0x19
        /*0062*/ 	.short	0x001a


	//----- nvinfo : EIATTR_PARAM_CBANK
	.align		4
        /*0064*/ 	.byte	0x04, 0x0a
        /*0066*/ 	.short	(.L_19 - .L_18)
	.align		4
.L_18:
        /*0068*/ 	.word	index@(.nv.constant0._Z10dequantizePfPaS_t)
        /*006c*/ 	.short	0x0380
        /*006e*/ 	.short	0x001a


	//----- nvinfo : EIATTR_SW_WAR
	.align		4
.L_19:
        /*0070*/ 	.byte	0x04, 0x36
        /*0072*/ 	.short	(.L_21 - .L_20)
.L_20:
        /*0074*/ 	.word	0x00000008
.L_21:


//--------------------- .nv.callgraph             --------------------------
	.section	.nv.callgraph,"",@"SHT_CUDA_CALLGRAPH"
	.align	4
	.sectionentsize	8
	.align		4
        /*0000*/ 	.word	0x00000000
	.align		4
        /*0004*/ 	.word	0xffffffff
	.align		4
        /*0008*/ 	.word	0x00000000
	.align		4
        /*000c*/ 	.word	0xfffffffe
	.align		4
        /*0010*/ 	.word	0x00000000
	.align		4
        /*0014*/ 	.word	0xfffffffd
	.align		4
        /*0018*/ 	.word	0x00000000
	.align		4
        /*001c*/ 	.word	0xfffffffc


//--------------------- .text._Z10dequantizePfPaS_t --------------------------
	.section	.text._Z10dequantizePfPaS_t,"ax",@progbits
	.align	128
        .global         _Z10dequantizePfPaS_t
        .type           _Z10dequantizePfPaS_t,@function
        .size           _Z10dequantizePfPaS_t,(.L_x_1 - _Z10dequantizePfPaS_t)
        .other          _Z10dequantizePfPaS_t,@"STO_CUDA_ENTRY STV_DEFAULT"
_Z10dequantizePfPaS_t:
.text._Z10dequantizePfPaS_t:
[----:B------:R-:W-:Y:S08]  /*0000*/  LDC R1, c[0x0][0x37c] ;  /* 0x0000df00ff017b82 */ /* 0x000ff00000000800 */
[----:B------:R-:W0:Y:S01]  /*0010*/  LDC R0, c[0x0][0x398] ;  /* 0x0000e600ff007b82 */ /* 0x000e220000000800 */
[----:B------:R-:W1:Y:S01]  /*0020*/  S2R R6, SR_TID.X ;  /* 0x0000000000067919 */ /* 0x000e620000002100 */
[----:B------:R-:W2:Y:S06]  /*0030*/  LDCU.64 UR6, c[0x0][0x388] ;  /* 0x00007100ff0677ac */ /* 0x000eac0008000a00 */
[----:B------:R-:W1:Y:S08]  /*0040*/  S2UR UR4, SR_CTAID.X ;  /* 0x00000000000479c3 */ /* 0x000e700000002500 */
[----:B------:R-:W1:Y:S01]  /*0050*/  LDC R9, c[0x0][0x360] ;  /* 0x0000d800ff097b82 */ /* 0x000e620000000800 */
[----:B0-----:R-:W-:-:S04]  /*0060*/  LOP3.LUT R0, R0, 0xffff, RZ, 0xc0, !PT ;  /* 0x0000ffff00007812 */ /* 0x001fc800078ec0ff */
[----:B------:R-:W-:-:S04]  /*0070*/  IABS R5, R0 ;  /* 0x0000000000057213 */ /* 0x000fc80000000000 */
[----:B------:R-:W0:Y:S01]  /*0080*/  I2F.RP R4, R5 ;  /* 0x0000000500047306 */ /* 0x000e220000209400 */
[----:B-1----:R-:W-:Y:S01]  /*0090*/  IMAD R9, R9, UR4, R6 ;  /* 0x0000000409097c24 */ /* 0x002fe2000f8e0206 */
[----:B------:R-:W1:Y:S04]  /*00a0*/  LDCU.64 UR4, c[0x0][0x358] ;  /* 0x00006b00ff0477ac */ /* 0x000e680008000a00 */
[----:B------:R-:W-:Y:S02]  /*00b0*/  IABS R8, R9 ;  /* 0x0000000900087213 */ /* 0x000fe40000000000 */
[----:B0-----:R-:W0:Y:S02]  /*00c0*/  MUFU.RCP R4, R4 ;  /* 0x0000000400047308 */ /* 0x001e240000001000 */
[----:B0-----:R-:W-:Y:S01]  /*00d0*/  VIADD R2, R4, 0xffffffe ;  /* 0x0ffffffe04027836 */ /* 0x001fe20000000000 */
[----:B------:R-:W-:-:S05]  /*00e0*/  IABS R4, R0 ;  /* 0x0000000000047213 */ /* 0x000fca0000000000 */
[----:B------:R0:W3:Y:S02]  /*00f0*/  F2I.FTZ.U32.TRUNC.NTZ R3, R2 ;  /* 0x0000000200037305 */ /* 0x0000e4000021f000 */
[----:B0-----:R-:W-:Y:S02]  /*0100*/  IMAD.MOV.U32 R2, RZ, RZ, RZ ;  /* 0x000000ffff027224 */ /* 0x001fe400078e00ff */
[----:B---3--:R-:W-:-:S05]  /*0110*/  IMAD.MOV R7, RZ, RZ, -R3 ;  /* 0x000000ffff077224 */ /* 0x008fca00078e0a03 */
[----:B------:R-:W-:-:S05]  /*0120*/  MOV R6, R7 ;  /* 0x0000000700067202 */ /* 0x000fca0000000f00 */
[----:B------:R-:W-:Y:S02]  /*0130*/  IMAD R7, R6, R5, RZ ;  /* 0x0000000506077224 */ /* 0x000fe400078e02ff */
[----:B------:R-:W-:Y:S02]  /*0140*/  IMAD.MOV.U32 R6, RZ, RZ, R8 ;  /* 0x000000ffff067224 */ /* 0x000fe400078e0008 */
[----:B------:R-:W-:Y:S01]  /*0150*/  IMAD.HI.U32 R3, R3, R7, R2 ;  /* 0x0000000703037227 */ /* 0x000fe200078e0002 */
[----:B------:R-:W-:-:S05]  /*0160*/  IADD3 R7, PT, PT, RZ, -R4, RZ ;  /* 0x80000004ff077210 */ /* 0x000fca0007ffe0ff */
[----:B------:R-:W-:-:S04]  /*0170*/  IMAD.HI.U32 R4, R3, R6, RZ ;  /* 0x0000000603047227 */ /* 0x000fc800078e00ff */
[----:B------:R-:W-:Y:S01]  /*0180*/  IMAD R2, R4, R7, R6 ;  /* 0x0000000704027224 */ /* 0x000fe200078e0206 */
[----:B--2---:R-:W-:-:S04]  /*0190*/  IADD3 R6, P3, PT, R9, UR6, RZ ;  /* 0x0000000609067c10 */ /* 0x004fc8000ff7e0ff */
[----:B------:R-:W-:Y:S02]  /*01a0*/  ISETP.GT.U32.AND P2, PT, R5, R2, PT ;  /* 0x000000020500720c */ /* 0x000fe40003f44070 */
[----:B------:R-:W-:-:S05]  /*01b0*/  LEA.HI.X.SX32 R7, R9, UR7, 0x1, P3 ;  /* 0x0000000709077c11 */ /* 0x000fca00098f0eff */
[----:B-1----:R-:W2:Y:S06]  /*01c0*/  LDG.E.S8 R6, desc[UR4][R6.64] ;  /* 0x0000000406067981 */ /* 0x002eac000c1e1300 */
[----:B------:R-:W-:Y:S01]  /*01d0*/  @!P2 IMAD.IADD R2, R2, 0x1, -R5 ;  /* 0x000000010202a824 */ /* 0x000fe200078e0a05 */
[----:B------:R-:W-:Y:S02]  /*01e0*/  @!P2 IADD3 R4, PT, PT, R4, 0x1, RZ ;  /* 0x000000010404a810 */ /* 0x000fe40007ffe0ff */
[----:B------:R-:W-:Y:S02]  /*01f0*/  ISETP.NE.AND P2, PT, R0, RZ, PT ;  /* 0x000000ff0000720c */ /* 0x000fe40003f45270 */
[----:B------:R-:W-:-:S02]  /*0200*/  ISETP.GE.U32.AND P0, PT, R2, R5, PT ;  /* 0x000000050200720c */ /* 0x000fc40003f06070 */
[----:B------:R-:W0:Y:S01]  /*0210*/  LDC.64 R2, c[0x0][0x390] ;  /* 0x0000e400ff027b82 */ /* 0x000e220000000a00 */
[----:B------:R-:W-:-:S04]  /*0220*/  LOP3.LUT R5, R9, R0, RZ, 0x3c, !PT ;  /* 0x0000000009057212 */ /* 0x000fc800078e3cff */
[----:B------:R-:W-:-:S06]  /*0230*/  ISETP.GE.AND P1, PT, R5, RZ, PT ;  /* 0x000000ff0500720c */ /* 0x000fcc0003f26270 */
[----:B------:R-:W-:-:S07]  /*0240*/  @P0 VIADD R4, R4, 0x1 ;  /* 0x0000000104040836 */ /* 0x000fce0000000000 */
[----:B------:R-:W-:Y:S02]  /*0250*/  @!P1 IADD3 R4, PT, PT, -R4, RZ, RZ ;  /* 0x000000ff04049210 */ /* 0x000fe40007ffe1ff */
[----:B------:R-:W-:-:S05]  /*0260*/  @!P2 LOP3.LUT R4, RZ, R0, RZ, 0x33, !PT ;  /* 0x00000000ff04a212 */ /* 0x000fca00078e33ff */
[----:B0-----:R-:W-:Y:S02]  /*0270*/  IMAD.WIDE R2, R4, 0x4, R2 ;  /* 0x0000000404027825 */ /* 0x001fe400078e0202 */
[----:B------:R-:W0:Y:S04]  /*0280*/  LDC.64 R4, c[0x0][0x380] ;  /* 0x0000e000ff047b82 */ /* 0x000e280000000a00 */
[----:B------:R-:W3:Y:S01]  /*0290*/  LDG.E R3, desc[UR4][R2.64] ;  /* 0x0000000402037981 */ /* 0x000ee2000c1e1900 */
[----:B0-----:R-:W-:Y:S01]  /*02a0*/  IMAD.WIDE R4, R9, 0x4, R4 ;  /* 0x0000000409047825 */ /* 0x001fe200078e0204 */
[----:B--2---:R-:W3:Y:S03]  /*02b0*/  I2F.S16 R0, R6 ;  /* 0x0000000600007306 */ /* 0x004ee60000101400 */
[----:B---3--:R-:W-:-:S05]  /*02c0*/  FMUL R9, R0, R3 ;  /* 0x0000000300097220 */ /* 0x008fca0000400000 */
[----:B------:R-:W-:Y:S01]  /*02d0*/  STG.E desc[UR4][R4.64], R9 ;  /* 0x0000000904007986 */ /* 0x000fe2000c101904 */
[----:B------:R-:W-:Y:S05]  /*02e0*/  EXIT ;  /* 0x000000000000794d */ /* 0x000fea0003800000 */
.L_x_0:
[----:B------:R-:W-:-:S00]  /*02f0*/  BRA `(.L_x_0) ;  /* 0xfffffffc00fc7947 */ /* 0x000fc0000383ffff */
[----:B------:R-:W-:-:S00]  /*0300*/  NOP ;  /* 0x0000000000007918 */ /* 0x000fc00000000000 */
[----:B------:R-:W-:-:S00]  /*0310*/  NOP ;  /* 0x0000000000007918 */ /* 0x000fc00000000000 */
[----:B------:R-:W-:-:S00]  /*0320*/  NOP ;  /* 0x0000000000007918 */ /* 0x000fc00000000000 */
[----:B------:R-:W-:-:S00]  /*0330*/  NOP ;  /* 0x0000000000007918 */ /* 0x000fc00000000000 */
[----:B------:R-:W-:-:S00]  /*0340*/  NOP ;  /* 0x0000000000007918 */ /* 0x000fc00000000000 */
[----:B------:R-:W-:-:S00]  /*0350*/  NOP ;  /* 0x0000000000007918 */ /* 0x000fc00000000000 */
[----:B------:R-:W-:-:S00]  /*0360*/  NOP ;  /* 0x0000000000007918 */ /* 0x000fc00000000000 */
[----:B------:R-:W-:-:S00]  /*0370*/  NOP ;  /* 0x0000000000007918 */ /* 0x000fc00000000000 */
.L_x_1:


//--------------------- .nv.shared.reserved.0     --------------------------
	.section	.nv.shared.reserved.0,"aw",@nobits
	.weak		__nv_reservedSMEM_offset_0_alias
	.size		__nv_reservedSMEM_offset_0_alias, 0, 64
	.other		__nv_reservedSMEM_offset_0_alias,@"STO_CUDA_RESERVED_SHARED STV_DEFAULT"
__nv_reservedSMEM_offset_0_alias:
	.zero		0
	.zero		64


//--------------------- .nv.constant0._Z10dequantizePfPaS_t --------------------------
	.section	.nv.constant0._Z10dequantizePfPaS_t,"a",@progbits
	.sectionflags	@""
	.align	4
.nv.constant0._Z10dequantizePfPaS_t:
	.zero		922


//--------------------- SYMBOLS --------------------------

	.type		.nv.reservedSmem.offset0,@object
	.size		.nv.reservedSmem.offset0,0x4
